	.headerflags	@"EF_CUDA_TEXMODE_UNIFIED EF_CUDA_64BIT_ADDRESS EF_CUDA_ACCELERATORS EF_CUDA_SM90 EF_CUDA_VIRTUAL_SM(EF_CUDA_SM90)"
	.elftype	@"ET_EXEC"


//--------------------- .nv.info                  --------------------------
	.section	.nv.info,"",@"SHT_CUDA_INFO"
	.align	4


	//----- nvinfo : EIATTR_REGCOUNT
	.align		4
        /*0000*/ 	.byte	0x04, 0x2f
        /*0002*/ 	.short	(.L_3 - .L_2)
	.align		4
.L_2:
        /*0004*/ 	.word	index@(triton_poi_fused__native_batch_norm_legit_no_training_convolution_relu_11)
        /*0008*/ 	.word	0x00000020


	//----- nvinfo : EIATTR_MIN_STACK_SIZE
	.align		4
.L_3:
        /*000c*/ 	.byte	0x04, 0x12
        /*000e*/ 	.short	(.L_5 - .L_4)
	.align		4
.L_4:
        /*0010*/ 	.word	index@(triton_poi_fused__native_batch_norm_legit_no_training_convolution_relu_11)
        /*0014*/ 	.word	0x00000000


	//----- nvinfo : EIATTR_FRAME_SIZE
	.align		4
.L_5:
        /*0018*/ 	.byte	0x04, 0x11
        /*001a*/ 	.short	(.L_7 - .L_6)
	.align		4
.L_6:
        /*001c*/ 	.word	index@(triton_poi_fused__native_batch_norm_legit_no_training_convolution_relu_11)
        /*0020*/ 	.word	0x00000000


	//----- nvinfo : EIATTR_MIN_STACK_SIZE
	.align		4
.L_7:
        /*0024*/ 	.byte	0x04, 0x12
        /*0026*/ 	.short	(.L_9 - .L_8)
	.align		4
.L_8:
        /*0028*/ 	.word	index@(triton_poi_fused__native_batch_norm_legit_no_training_convolution_relu_11)
        /*002c*/ 	.word	0x00000000
.L_9:


//--------------------- .nv.info.triton_poi_fused__native_batch_norm_legit_no_training_convolution_relu_11 --------------------------
	.section	.nv.info.triton_poi_fused__native_batch_norm_legit_no_training_convolution_relu_11,"",@"SHT_CUDA_INFO"
	.sectionflags	@""
	.align	4


	//----- nvinfo : EIATTR_CUDA_API_VERSION
	.align		4
        /*0000*/ 	.byte	0x04, 0x37
        /*0002*/ 	.short	(.L_11 - .L_10)
.L_10:
        /*0004*/ 	.word	0x0000007c


	//----- nvinfo : EIATTR_KPARAM_INFO
	.align		4
.L_11:
        /*0008*/ 	.byte	0x04, 0x17
        /*000a*/ 	.short	(.L_13 - .L_12)
.L_12:
        /*000c*/ 	.word	0x00000000
        /*0010*/ 	.short	0x0007
        /*0012*/ 	.short	0x0038
        /*0014*/ 	.byte	0x00, 0xf0, 0x11, 0x00


	//----- nvinfo : EIATTR_KPARAM_INFO
	.align		4
.L_13:
        /*0018*/ 	.byte	0x04, 0x17
        /*001a*/ 	.short	(.L_15 - .L_14)
.L_14:
        /*001c*/ 	.word	0x00000000
        /*0020*/ 	.short	0x0006
        /*0022*/ 	.short	0x0030
        /*0024*/ 	.byte	0x00, 0xf4, 0x21, 0x00


	//----- nvinfo : EIATTR_KPARAM_INFO
	.align		4
.L_15:
        /*0028*/ 	.byte	0x04, 0x17
        /*002a*/ 	.short	(.L_17 - .L_16)
.L_16:
        /*002c*/ 	.word	0x00000000
        /*0030*/ 	.short	0x0005
        /*0032*/ 	.short	0x0028
        /*0034*/ 	.byte	0x00, 0xf4, 0x21, 0x00


	//----- nvinfo : EIATTR_KPARAM_INFO
	.align		4
.L_17:
        /*0038*/ 	.byte	0x04, 0x17
        /*003a*/ 	.short	(.L_19 - .L_18)
.L_18:
        /*003c*/ 	.word	0x00000000
        /*0040*/ 	.short	0x0004
        /*0042*/ 	.short	0x0020
        /*0044*/ 	.byte	0x00, 0xf4, 0x21, 0x00


	//----- nvinfo : EIATTR_KPARAM_INFO
	.align		4
.L_19:
        /*0048*/ 	.byte	0x04, 0x17
        /*004a*/ 	.short	(.L_21 - .L_20)
.L_20:
        /*004c*/ 	.word	0x00000000
        /*0050*/ 	.short	0x0003
        /*0052*/ 	.short	0x0018
        /*0054*/ 	.byte	0x00, 0xf4, 0x21, 0x00


	//----- nvinfo : EIATTR_KPARAM_INFO
	.align		4
.L_21:
        /*0058*/ 	.byte	0x04, 0x17
        /*005a*/ 	.short	(.L_23 - .L_22)
.L_22:
        /*005c*/ 	.word	0x00000000
        /*0060*/ 	.short	0x0002
        /*0062*/ 	.short	0x0010
        /*0064*/ 	.byte	0x00, 0xf4, 0x21, 0x00


	//----- nvinfo : EIATTR_KPARAM_INFO
	.align		4
.L_23:
        /*0068*/ 	.byte	0x04, 0x17
        /*006a*/ 	.short	(.L_25 - .L_24)
.L_24:
        /*006c*/ 	.word	0x00000000
        /*0070*/ 	.short	0x0001
        /*0072*/ 	.short	0x0008
        /*0074*/ 	.byte	0x00, 0xf4, 0x21, 0x00


	//----- nvinfo : EIATTR_KPARAM_INFO
	.align		4
.L_25:
        /*0078*/ 	.byte	0x04, 0x17
        /*007a*/ 	.short	(.L_27 - .L_26)
.L_26:
        /*007c*/ 	.word	0x00000000
        /*0080*/ 	.short	0x0000
        /*0082*/ 	.short	0x0000
        /*0084*/ 	.byte	0x00, 0xf4, 0x21, 0x00


	//----- nvinfo : EIATTR_SPARSE_MMA_MASK
	.align		4
.L_27:
        /*0088*/ 	.byte	0x03, 0x50
        /*008a*/ 	.short	0x0000


	//----- nvinfo : EIATTR_MAXREG_COUNT
	.align		4
        /*008c*/ 	.byte	0x03, 0x1b
        /*008e*/ 	.short	0x00ff


	//----- nvinfo : EIATTR_EXIT_INSTR_OFFSETS
	.align		4
        /*0090*/ 	.byte	0x04, 0x1c
        /*0092*/ 	.short	(.L_29 - .L_28)


	//   ....[0]....
.L_28:
        /*0094*/ 	.word	0x00000850


	//----- nvinfo : EIATTR_REQNTID
	.align		4
.L_29:
        /*0098*/ 	.byte	0x04, 0x10
        /*009a*/ 	.short	(.L_31 - .L_30)
.L_30:
        /*009c*/ 	.word	0x00000080
        /*00a0*/ 	.word	0x00000001
        /*00a4*/ 	.word	0x00000001


	//----- nvinfo : EIATTR_CBANK_PARAM_SIZE
	.align		4
.L_31:
        /*00a8*/ 	.byte	0x03, 0x19
        /*00aa*/ 	.short	0x003c


	//----- nvinfo : EIATTR_PARAM_CBANK
	.align		4
        /*00ac*/ 	.byte	0x04, 0x0a
        /*00ae*/ 	.short	(.L_33 - .L_32)
	.align		4
.L_32:
        /*00b0*/ 	.word	index@(.nv.constant0.triton_poi_fused__native_batch_norm_legit_no_training_convolution_relu_11)
        /*00b4*/ 	.short	0x0210
        /*00b6*/ 	.short	0x003c


	//----- nvinfo : EIATTR_SW_WAR
	.align		4
.L_33:
        /*00b8*/ 	.byte	0x04, 0x36
        /*00ba*/ 	.short	(.L_35 - .L_34)
.L_34:
        /*00bc*/ 	.word	0x00000008
.L_35:


//--------------------- .nv.callgraph             --------------------------
	.section	.nv.callgraph,"",@"SHT_CUDA_CALLGRAPH"
	.align	4
	.sectionentsize	8
	.align		4
        /*0000*/ 	.word	0x00000000
	.align		4
        /*0004*/ 	.word	0xffffffff
	.align		4
        /*0008*/ 	.word	0x00000000
	.align		4
        /*000c*/ 	.word	0xfffffffe
	.align		4
        /*0010*/ 	.word	0x00000000
	.align		4
        /*0014*/ 	.word	0xfffffffd
	.align		4
        /*0018*/ 	.word	0x00000000
	.align		4
        /*001c*/ 	.word	0xfffffffc


//--------------------- .nv.constant4             --------------------------
	.section	.nv.constant4,"a",@progbits
	.align	8
	.align		8
.nv.constant4:
        /*0000*/ 	.dword	_$_str
	.align		8
        /*0008*/ 	.dword	_$_str_$_2


//--------------------- .text.triton_poi_fused__native_batch_norm_legit_no_training_convolution_relu_11 --------------------------
	.section	.text.triton_poi_fused__native_batch_norm_legit_no_training_convolution_relu_11,"ax",@progbits
	.align	128
        .global         triton_poi_fused__native_batch_norm_legit_no_training_convolution_relu_11
        .type           triton_poi_fused__native_batch_norm_legit_no_training_convolution_relu_11,@function
        .size           triton_poi_fused__native_batch_norm_legit_no_training_convolution_relu_11,(.L_x_1 - triton_poi_fused__native_batch_norm_legit_no_training_convolution_relu_11)
        .other          triton_poi_fused__native_batch_norm_legit_no_training_convolution_relu_11,@"STO_CUDA_ENTRY STV_DEFAULT"
triton_poi_fused__native_batch_norm_legit_no_training_convolution_relu_11:
.text.triton_poi_fused__native_batch_norm_legit_no_training_convolution_relu_11:
[----:B------:R-:W-:Y:S01]  /*0000*/  LDC R1, c[0x0][0x28] ;  /* 0x00000a00ff017b82 */ /* 0x000fe20000000800 */
[----:B------:R-:W1:Y:S01]  /*0010*/  S2R R0, SR_TID.X ;  /* 0x0000000000007919 */ /* 0x000e620000002100 */
[----:B------:R-:W-:-:S06]  /*0020*/  ULDC.64 UR4, c[0x0][0x208] ;  /* 0x0000820000047ab9 */ /* 0x000fcc0000000a00 */
[----:B------:R-:W2:Y:S01]  /*0030*/  LDC.64 R28, c[0x0][0x218] ;  /* 0x00008600ff1c7b82 */ /* 0x000ea20000000a00 */
[----:B------:R-:W3:Y:S07]  /*0040*/  S2R R5, SR_CTAID.X ;  /* 0x0000000000057919 */ /* 0x000eee0000002500 */
[----:B------:R-:W4:Y:S08]  /*0050*/  LDC.64 R26, c[0x0][0x220] ;  /* 0x00008800ff1a7b82 */ /* 0x000f300000000a00 */
[----:B------:R-:W5:Y:S01]  /*0060*/  LDC.64 R22, c[0x0][0x230] ;  /* 0x00008c00ff167b82 */ /* 0x000f620000000a00 */
[----:B-1----:R-:W-:-:S02]  /*0070*/  SHF.L.U32 R0, R0, 0x2, RZ ;  /* 0x0000000200007819 */ /* 0x002fc400000006ff */
[----:B---3--:R-:W-:Y:S02]  /*0080*/  SHF.R.S32.HI R3, RZ, 0x15, R5 ;  /* 0x00000015ff037819 */ /* 0x008fe40000011405 */
[----:B------:R-:W-:Y:S02]  /*0090*/  LOP3.LUT R0, R0, 0x1fc, RZ, 0xc0, !PT ;  /* 0x000001fc00007812 */ /* 0x000fe400078ec0ff */
[----:B------:R-:W-:Y:S02]  /*00a0*/  SGXT R3, R3, 0x1 ;  /* 0x000000010303781a */ /* 0x000fe40000000200 */
[----:B------:R-:W-:-:S04]  /*00b0*/  LEA R0, R5, R0, 0xa ;  /* 0x0000000005007211 */ /* 0x000fc800078e50ff */
[----:B------:R-:W-:-:S04]  /*00c0*/  LEA.HI R3, R3, R0, RZ, 0x12 ;  /* 0x0000000003037211 */ /* 0x000fc800078f90ff */
[----:B------:R-:W-:Y:S02]  /*00d0*/  SHF.R.S32.HI R2, RZ, 0x12, R3 ;  /* 0x00000012ff027819 */ /* 0x000fe40000011403 */
[----:B------:R-:W-:Y:S02]  /*00e0*/  IADD3 R3, R3, 0x200, RZ ;  /* 0x0000020003037810 */ /* 0x000fe40007ffe0ff */
[----:B------:R-:W-:Y:S02]  /*00f0*/  SHF.R.S32.HI R4, RZ, 0xf, R2 ;  /* 0x0000000fff047819 */ /* 0x000fe40000011402 */
[----:B------:R-:W-:Y:S02]  /*0100*/  SHF.R.S32.HI R3, RZ, 0x12, R3 ;  /* 0x00000012ff037819 */ /* 0x000fe40000011403 */
[----:B------:R-:W-:Y:S02]  /*0110*/  LOP3.LUT R7, R4, 0xffff, RZ, 0xc0, !PT ;  /* 0x0000ffff04077812 */ /* 0x000fe400078ec0ff */
[----:B------:R-:W-:-:S02]  /*0120*/  SHF.R.S32.HI R5, RZ, 0xf, R3 ;  /* 0x0000000fff057819 */ /* 0x000fc40000011403 */
[----:B------:R-:W-:Y:S02]  /*0130*/  LEA.HI R4, R7, R2, RZ, 0x18 ;  /* 0x0000000207047211 */ /* 0x000fe400078fc0ff */
[----:B------:R-:W-:Y:S02]  /*0140*/  LOP3.LUT R8, R5, 0xffff, RZ, 0xc0, !PT ;  /* 0x0000ffff05087812 */ /* 0x000fe400078ec0ff */
[----:B------:R-:W-:Y:S02]  /*0150*/  LOP3.LUT R6, R4, 0xff00, RZ, 0xc0, !PT ;  /* 0x0000ff0004067812 */ /* 0x000fe400078ec0ff */
[----:B------:R-:W1:Y:S01]  /*0160*/  LDC.64 R4, c[0x0][0x228] ;  /* 0x00008a00ff047b82 */ /* 0x000e620000000a00 */
[----:B------:R-:W-:Y:S02]  /*0170*/  LEA.HI R7, R8, R3, RZ, 0x18 ;  /* 0x0000000308077211 */ /* 0x000fe400078fc0ff */
[----:B------:R-:W-:Y:S02]  /*0180*/  IADD3 R6, RZ, -R6, RZ ;  /* 0x80000006ff067210 */ /* 0x000fe40007ffe0ff */
[----:B------:R-:W-:-:S02]  /*0190*/  LOP3.LUT R7, R7, 0xff00, RZ, 0xc0, !PT ;  /* 0x0000ff0007077812 */ /* 0x000fc400078ec0ff */
[----:B------:R-:W-:Y:S02]  /*01a0*/  PRMT R9, R6, 0x7710, RZ ;  /* 0x0000771006097816 */ /* 0x000fe400000000ff */
[----:B------:R-:W-:Y:S02]  /*01b0*/  IADD3 R6, RZ, -R7, RZ ;  /* 0x80000007ff067210 */ /* 0x000fe40007ffe0ff */
[----:B------:R-:W-:Y:S02]  /*01c0*/  IADD3 R2, R2, R9, RZ ;  /* 0x0000000902027210 */ /* 0x000fe40007ffe0ff */
[----:B------:R-:W-:Y:S02]  /*01d0*/  PRMT R6, R6, 0x7710, RZ ;  /* 0x0000771006067816 */ /* 0x000fe400000000ff */
[----:B------:R-:W-:Y:S02]  /*01e0*/  PRMT R9, R2, 0x9910, RZ ;  /* 0x0000991002097816 */ /* 0x000fe400000000ff */
[----:B------:R-:W-:-:S02]  /*01f0*/  IADD3 R3, R3, R6, RZ ;  /* 0x0000000603037210 */ /* 0x000fc40007ffe0ff */
[----:B------:R-:W3:Y:S02]  /*0200*/  LDC.64 R6, c[0x0][0x210] ;  /* 0x00008400ff067b82 */ /* 0x000ee40000000a00 */
[----:B------:R-:W-:Y:S01]  /*0210*/  PRMT R3, R3, 0x9910, RZ ;  /* 0x0000991003037816 */ /* 0x000fe200000000ff */
[----:B-1----:R-:W-:-:S04]  /*0220*/  IMAD.WIDE R12, R9, 0x4, R4 ;  /* 0x00000004090c7825 */ /* 0x002fc800078e0204 */
[----:B------:R-:W-:Y:S01]  /*0230*/  IMAD.WIDE R24, R3, 0x4, R4 ;  /* 0x0000000403187825 */ /* 0x000fe200078e0204 */
[----:B------:R-:W5:Y:S01]  /*0240*/  LDG.E.EL R21, desc[UR4][R12.64] ;  /* 0x000000040c157981 */ /* 0x000f62000c2e1900 */
[----:B------:R-:W1:Y:S04]  /*0250*/  LDC.64 R4, c[0x0][0x238] ;  /* 0x00008e00ff047b82 */ /* 0x000e680000000a00 */
[----:B------:R-:W5:Y:S01]  /*0260*/  LDG.E.EL R24, desc[UR4][R24.64] ;  /* 0x0000000418187981 */ /* 0x000f62000c2e1900 */
[----:B--2---:R-:W-:-:S05]  /*0270*/  IMAD.WIDE R10, R9, 0x4, R28 ;  /* 0x00000004090a7825 */ /* 0x004fca00078e021c */
[----:B------:R4:W2:Y:S01]  /*0280*/  LDG.E.EL R19, desc[UR4][R10.64] ;  /* 0x000000040a137981 */ /* 0x0008a2000c2e1900 */
[----:B---3--:R-:W-:-:S05]  /*0290*/  IMAD.WIDE R6, R0, 0x4, R6 ;  /* 0x0000000400067825 */ /* 0x008fca00078e0206 */
[----:B------:R-:W2:Y:S01]  /*02a0*/  LDG.E.128 R12, desc[UR4][R6.64] ;  /* 0x00000004060c7981 */ /* 0x000ea2000c1e1d00 */
[----:B----4-:R-:W-:-:S05]  /*02b0*/  IMAD.WIDE R10, R9, 0x4, R26 ;  /* 0x00000004090a7825 */ /* 0x010fca00078e021a */
[----:B------:R-:W3:Y:S01]  /*02c0*/  LDG.E.EL R18, desc[UR4][R10.64] ;  /* 0x000000040a127981 */ /* 0x000ee2000c2e1900 */
[----:B-----5:R-:W-:-:S04]  /*02d0*/  IMAD.WIDE R16, R9, 0x4, R22 ;  /* 0x0000000409107825 */ /* 0x020fc800078e0216 */
[----:B01----:R-:W-:Y:S02]  /*02e0*/  IMAD.WIDE R8, R9, 0x4, R4 ;  /* 0x0000000409087825 */ /* 0x003fe400078e0204 */
[----:B------:R-:W4:Y:S02]  /*02f0*/  LDG.E.EL R17, desc[UR4][R16.64] ;  /* 0x0000000410117981 */ /* 0x000f24000c2e1900 */
[C---:B------:R-:W-:Y:S02]  /*0300*/  IMAD.WIDE R28, R3.reuse, 0x4, R28 ;  /* 0x00000004031c7825 */ /* 0x040fe400078e021c */
[----:B------:R-:W4:Y:S02]  /*0310*/  LDG.E.EL R20, desc[UR4][R8.64] ;  /* 0x0000000408147981 */ /* 0x000f24000c2e1900 */
[C---:B------:R-:W-:Y:S02]  /*0320*/  IMAD.WIDE R26, R3.reuse, 0x4, R26 ;  /* 0x00000004031a7825 */ /* 0x040fe400078e021a */
[----:B------:R0:W5:Y:S04]  /*0330*/  LDG.E.EL R16, desc[UR4][R28.64] ;  /* 0x000000041c107981 */ /* 0x000168000c2e1900 */
[----:B------:R-:W5:Y:S01]  /*0340*/  LDG.E.128 R8, desc[UR4][R6.64+0x800] ;  /* 0x0008000406087981 */ /* 0x000f62000c1e1d00 */
[----:B------:R-:W-:-:S03]  /*0350*/  IMAD.WIDE R4, R3, 0x4, R4 ;  /* 0x0000000403047825 */ /* 0x000fc600078e0204 */
[----:B------:R-:W4:Y:S01]  /*0360*/  LDG.E.EL R2, desc[UR4][R26.64] ;  /* 0x000000041a027981 */ /* 0x000f22000c2e1900 */
[----:B------:R-:W-:-:S03]  /*0370*/  IMAD.WIDE R22, R3, 0x4, R22 ;  /* 0x0000000403167825 */ /* 0x000fc600078e0216 */
[----:B------:R-:W4:Y:S04]  /*0380*/  LDG.E.EL R4, desc[UR4][R4.64] ;  /* 0x0000000404047981 */ /* 0x000f28000c2e1900 */
[----:B------:R1:W4:Y:S01]  /*0390*/  LDG.E.EL R3, desc[UR4][R22.64] ;  /* 0x0000000416037981 */ /* 0x000322000c2e1900 */
[----:B------:R-:W-:Y:S01]  /*03a0*/  FADD R21, R21, 9.9999997473787516356e-06 ;  /* 0x3727c5ac15157421 */ /* 0x000fe20000000000 */
[----:B------:R-:W-:-:S03]  /*03b0*/  FADD R24, R24, 9.9999997473787516356e-06 ;  /* 0x3727c5ac18187421 */ /* 0x000fc60000000000 */
[----:B------:R-:W1:Y:S08]  /*03c0*/  MUFU.SQRT R25, R21 ;  /* 0x0000001500197308 */ /* 0x000e700000002000 */
[----:B0-----:R-:W0:Y:S01]  /*03d0*/  MUFU.SQRT R28, R24 ;  /* 0x00000018001c7308 */ /* 0x001e220000002000 */
[C---:B-1----:R-:W-:Y:S02]  /*03e0*/  FSETP.GT.AND P0, PT, R25.reuse, 8.50705917302346158658e+37, PT ;  /* 0x7e8000001900780b */ /* 0x042fe40003f04000 */
[----:B------:R-:W-:-:S02]  /*03f0*/  FSETP.GEU.AND P2, PT, R25, 1.175494350822287508e-38, PT ;  /* 0x008000001900780b */ /* 0x000fc40003f4e000 */
[C---:B0-----:R-:W-:Y:S02]  /*0400*/  FSETP.GT.AND P1, PT, R28.reuse, 8.50705917302346158658e+37, PT ;  /* 0x7e8000001c00780b */ /* 0x041fe40003f24000 */
[----:B------:R-:W-:-:S07]  /*0410*/  FSETP.GEU.AND P3, PT, R28, 1.175494350822287508e-38, PT ;  /* 0x008000001c00780b */ /* 0x000fce0003f6e000 */
[----:B------:R-:W-:Y:S01]  /*0420*/  @P0 FMUL R25, R25, 0.25 ;  /* 0x3e80000019190820 */ /* 0x000fe20000400000 */
[----:B------:R-:W-:-:S03]  /*0430*/  HFMA2.MMA R24, -RZ, RZ, 1.625, 0 ;  /* 0x3e800000ff187435 */ /* 0x000fc600000001ff */
[----:B------:R-:W-:Y:S01]  /*0440*/  @!P2 FMUL R25, R25, 16777216 ;  /* 0x4b8000001919a820 */ /* 0x000fe20000400000 */
[----:B------:R-:W-:-:S04]  /*0450*/  @P1 FMUL R28, R28, 0.25 ;  /* 0x3e8000001c1c1820 */ /* 0x000fc80000400000 */
[----:B------:R-:W-:Y:S01]  /*0460*/  @!P3 FMUL R28, R28, 16777216 ;  /* 0x4b8000001c1cb820 */ /* 0x000fe20000400000 */
[----:B------:R-:W0:Y:S01]  /*0470*/  MUFU.RCP R25, R25 ;  /* 0x0000001900197308 */ /* 0x000e220000001000 */
[----:B------:R-:W-:-:S07]  /*0480*/  FSEL R22, R24, 1, P0 ;  /* 0x3f80000018167808 */ /* 0x000fce0000000000 */
[----:B------:R1:W5:Y:S01]  /*0490*/  MUFU.RCP R5, R28 ;  /* 0x0000001c00057308 */ /* 0x0003620000001000 */
[----:B------:R-:W-:Y:S01]  /*04a0*/  FSEL R24, R24, 1, P1 ;  /* 0x3f80000018187808 */ /* 0x000fe20000800000 */
[----:B------:R-:W-:Y:S01]  /*04b0*/  @!P2 FMUL R22, R22, 16777216 ;  /* 0x4b8000001616a820 */ /* 0x000fe20000400000 */
[--C-:B--2---:R-:W-:Y:S01]  /*04c0*/  FADD R13, R13, R19.reuse ;  /* 0x000000130d0d7221 */ /* 0x104fe20000000000 */
[--C-:B------:R-:W-:Y:S01]  /*04d0*/  FADD R12, R12, R19.reuse ;  /* 0x000000130c0c7221 */ /* 0x100fe20000000000 */
[--C-:B------:R-:W-:Y:S01]  /*04e0*/  FADD R14, R14, R19.reuse ;  /* 0x000000130e0e7221 */ /* 0x100fe20000000000 */
[----:B------:R-:W-:Y:S01]  /*04f0*/  @!P3 FMUL R24, R24, 16777216 ;  /* 0x4b8000001818b820 */ /* 0x000fe20000400000 */
[----:B------:R-:W-:Y:S01]  /*0500*/  FADD R15, R15, R19 ;  /* 0x000000130f0f7221 */ /* 0x000fe20000000000 */
[----:B0-----:R-:W-:Y:S01]  /*0510*/  FMUL R21, R25, R22 ;  /* 0x0000001619157220 */ /* 0x001fe20000400000 */
[C---:B---3--:R-:W-:Y:S01]  /*0520*/  FADD R22, -R18.reuse, R12 ;  /* 0x0000000c12167221 */ /* 0x048fe20000000100 */
[C---:B------:R-:W-:Y:S01]  /*0530*/  FADD R26, -R18.reuse, R14 ;  /* 0x0000000e121a7221 */ /* 0x040fe20000000100 */
[C---:B-1----:R-:W-:Y:S01]  /*0540*/  FADD R28, -R18.reuse, R15 ;  /* 0x0000000f121c7221 */ /* 0x042fe20000000100 */
[----:B-----5:R-:W-:Y:S01]  /*0550*/  FMUL R5, R5, R24 ;  /* 0x0000001805057220 */ /* 0x020fe20000400000 */
[----:B------:R-:W-:-:S02]  /*0560*/  FADD R24, -R18, R13 ;  /* 0x0000000d12187221 */ /* 0x000fc40000000100 */
[----:B------:R-:W0:Y:S01]  /*0570*/  LDC.64 R18, c[0x0][0x240] ;  /* 0x00009000ff127b82 */ /* 0x000e220000000a00 */
[C---:B------:R-:W-:Y:S01]  /*0580*/  FMUL R27, R21.reuse, R22 ;  /* 0x00000016151b7220 */ /* 0x040fe20000400000 */
[C---:B------:R-:W-:Y:S01]  /*0590*/  FMUL R24, R21.reuse, R24 ;  /* 0x0000001815187220 */ /* 0x040fe20000400000 */
[C---:B------:R-:W-:Y:S01]  /*05a0*/  FMUL R23, R21.reuse, R26 ;  /* 0x0000001a15177220 */ /* 0x040fe20000400000 */
[----:B------:R-:W-:Y:S01]  /*05b0*/  FMUL R25, R21, R28 ;  /* 0x0000001c15197220 */ /* 0x000fe20000400000 */
[--C-:B------:R-:W-:Y:S01]  /*05c0*/  FADD R9, R9, R16.reuse ;  /* 0x0000001009097221 */ /* 0x100fe20000000000 */
[--C-:B------:R-:W-:Y:S01]  /*05d0*/  FADD R8, R8, R16.reuse ;  /* 0x0000001008087221 */ /* 0x100fe20000000000 */
[--C-:B------:R-:W-:Y:S01]  /*05e0*/  FADD R10, R10, R16.reuse ;  /* 0x000000100a0a7221 */ /* 0x100fe20000000000 */
[----:B------:R-:W-:Y:S01]  /*05f0*/  FADD R11, R11, R16 ;  /* 0x000000100b0b7221 */ /* 0x000fe20000000000 */
[C-C-:B----4-:R-:W-:Y:S01]  /*0600*/  FFMA R22, R17.reuse, R24, R20.reuse ;  /* 0x0000001811167223 */ /* 0x150fe20000000014 */
[C-C-:B------:R-:W-:Y:S01]  /*0610*/  FFMA R21, R17.reuse, R27, R20.reuse ;  /* 0x0000001b11157223 */ /* 0x140fe20000000014 */
[C-C-:B------:R-:W-:Y:S01]  /*0620*/  FFMA R23, R17.reuse, R23, R20.reuse ;  /* 0x0000001711177223 */ /* 0x140fe20000000014 */
[----:B------:R-:W-:Y:S01]  /*0630*/  FFMA R17, R17, R25, R20 ;  /* 0x0000001911117223 */ /* 0x000fe20000000014 */
[C---:B------:R-:W-:Y:S01]  /*0640*/  FADD R20, -R2.reuse, R9 ;  /* 0x0000000902147221 */ /* 0x040fe20000000100 */
[C---:B------:R-:W-:Y:S01]  /*0650*/  FADD R16, -R2.reuse, R8 ;  /* 0x0000000802107221 */ /* 0x040fe20000000100 */
[C---:B------:R-:W-:Y:S01]  /*0660*/  FADD R24, -R2.reuse, R10 ;  /* 0x0000000a02187221 */ /* 0x040fe20000000100 */
[----:B------:R-:W-:Y:S01]  /*0670*/  FADD R2, -R2, R11 ;  /* 0x0000000b02027221 */ /* 0x000fe20000000100 */
[C---:B------:R-:W-:Y:S01]  /*0680*/  FMUL R20, R5.reuse, R20 ;  /* 0x0000001405147220 */ /* 0x040fe20000400000 */
[C---:B------:R-:W-:Y:S01]  /*0690*/  FMUL R29, R5.reuse, R16 ;  /* 0x00000010051d7220 */ /* 0x040fe20000400000 */
[C---:B------:R-:W-:Y:S01]  /*06a0*/  FMUL R27, R5.reuse, R24 ;  /* 0x00000018051b7220 */ /* 0x040fe20000400000 */
[----:B------:R-:W-:Y:S01]  /*06b0*/  FMUL R25, R5, R2 ;  /* 0x0000000205197220 */ /* 0x000fe20000400000 */
[C-C-:B------:R-:W-:Y:S01]  /*06c0*/  FFMA R5, R3.reuse, R20, R4.reuse ;  /* 0x0000001403057223 */ /* 0x140fe20000000004 */
[C-C-:B------:R-:W-:Y:S01]  /*06d0*/  FFMA R20, R3.reuse, R29, R4.reuse ;  /* 0x0000001d03147223 */ /* 0x140fe20000000004 */
[C-C-:B------:R-:W-:Y:S01]  /*06e0*/  FFMA R24, R3.reuse, R27, R4.reuse ;  /* 0x0000001b03187223 */ /* 0x140fe20000000004 */
[----:B------:R-:W-:Y:S01]  /*06f0*/  FFMA R25, R3, R25, R4 ;  /* 0x0000001903197223 */ /* 0x000fe20000000004 */
[----:B------:R-:W-:Y:S01]  /*0700*/  FSETP.GEU.AND P6, PT, R17, RZ, PT ;  /* 0x000000ff1100720b */ /* 0x000fe20003fce000 */
[----:B0-----:R-:W-:Y:S01]  /*0710*/  IMAD.WIDE R2, R0, 0x4, R18 ;  /* 0x0000000400027825 */ /* 0x001fe200078e0212 */
[----:B------:R-:W-:-:S02]  /*0720*/  FSETP.GEU.AND P0, PT, R23, RZ, PT ;  /* 0x000000ff1700720b */ /* 0x000fc40003f0e000 */
[----:B------:R-:W-:Y:S02]  /*0730*/  FSETP.GEU.AND P1, PT, R22, RZ, PT ;  /* 0x000000ff1600720b */ /* 0x000fe40003f2e000 */
[----:B------:R-:W-:Y:S02]  /*0740*/  FSETP.GEU.AND P2, PT, R21, RZ, PT ;  /* 0x000000ff1500720b */ /* 0x000fe40003f4e000 */
[----:B------:R-:W-:Y:S02]  /*0750*/  SEL R19, R17, RZ, P6 ;  /* 0x000000ff11137207 */ /* 0x000fe40003000000 */
[----:B------:R-:W-:Y:S02]  /*0760*/  FSETP.GEU.AND P3, PT, R25, RZ, PT ;  /* 0x000000ff1900720b */ /* 0x000fe40003f6e000 */
[----:B------:R-:W-:Y:S02]  /*0770*/  FSETP.GEU.AND P4, PT, R24, RZ, PT ;  /* 0x000000ff1800720b */ /* 0x000fe40003f8e000 */
[----:B------:R-:W-:-:S02]  /*0780*/  FSETP.GEU.AND P5, PT, R5, RZ, PT ;  /* 0x000000ff0500720b */ /* 0x000fc40003fae000 */
[----:B------:R-:W-:Y:S02]  /*0790*/  FSETP.GEU.AND P6, PT, R20, RZ, PT ;  /* 0x000000ff1400720b */ /* 0x000fe40003fce000 */
[----:B------:R-:W-:Y:S02]  /*07a0*/  SEL R18, R23, RZ, P0 ;  /* 0x000000ff17127207 */ /* 0x000fe40000000000 */
[----:B------:R-:W-:Y:S02]  /*07b0*/  SEL R17, R22, RZ, P1 ;  /* 0x000000ff16117207 */ /* 0x000fe40000800000 */
[----:B------:R-:W-:Y:S02]  /*07c0*/  SEL R16, R21, RZ, P2 ;  /* 0x000000ff15107207 */ /* 0x000fe40001000000 */
[----:B------:R-:W-:Y:S02]  /*07d0*/  SEL R23, R25, RZ, P3 ;  /* 0x000000ff19177207 */ /* 0x000fe40001800000 */
[----:B------:R-:W-:-:S02]  /*07e0*/  SEL R22, R24, RZ, P4 ;  /* 0x000000ff18167207 */ /* 0x000fc40002000000 */
[----:B------:R-:W-:Y:S02]  /*07f0*/  SEL R21, R5, RZ, P5 ;  /* 0x000000ff05157207 */ /* 0x000fe40002800000 */
[----:B------:R-:W-:Y:S01]  /*0800*/  SEL R20, R20, RZ, P6 ;  /* 0x000000ff14147207 */ /* 0x000fe20003000000 */
[----:B------:R-:W-:Y:S04]  /*0810*/  STG.E.128 desc[UR4][R6.64], R12 ;  /* 0x0000000c06007986 */ /* 0x000fe8000c101d04 */
[----:B------:R-:W-:Y:S04]  /*0820*/  STG.E.128 desc[UR4][R6.64+0x800], R8 ;  /* 0x0008000806007986 */ /* 0x000fe8000c101d04 */
[----:B------:R-:W-:Y:S04]  /*0830*/  STG.E.128 desc[UR4][R2.64], R16 ;  /* 0x0000001002007986 */ /* 0x000fe8000c101d04 */
[----:B------:R-:W-:Y:S01]  /*0840*/  STG.E.128 desc[UR4][R2.64+0x800], R20 ;  /* 0x0008001402007986 */ /* 0x000fe2000c101d04 */
[----:B------:R-:W-:Y:S05]  /*0850*/  EXIT ;  /* 0x000000000000794d */ /* 0x000fea0003800000 */
.L_x_0:
[----:B------:R-:W-:-:S00]  /*0860*/  BRA `(.L_x_0) ;  /* 0xfffffffc00fc7947 */ /* 0x000fc0000383ffff */
[----:B------:R-:W-:-:S00]  /*0870*/  NOP ;  /* 0x0000000000007918 */ /* 0x000fc00000000000 */
        /* <DEDUP_REMOVED lines=8> */
.L_x_1:


//--------------------- .nv.global.init           --------------------------
	.section	.nv.global.init,"aw",@progbits
.nv.global.init:
	.type		_$_str,@object
	.size		_$_str,(_$_str_$_2 - _$_str)
_$_str:
        /*0000*/ 	.byte	0x5f, 0x5f, 0x43, 0x55, 0x44, 0x41, 0x5f, 0x46, 0x54, 0x5a, 0x00
	.type		_$_str_$_2,@object
	.size		_$_str_$_2,(.L_1 - _$_str_$_2)
_$_str_$_2:
        /*000b*/ 	.byte	0x5f, 0x5f, 0x43, 0x55, 0x44, 0x41, 0x5f, 0x50, 0x52, 0x45, 0x43, 0x5f, 0x53, 0x51, 0x52, 0x54
        /*001b*/ 	.byte	0x00
.L_1:


//--------------------- .nv.constant0.triton_poi_fused__native_batch_norm_legit_no_training_convolution_relu_11 --------------------------
	.section	.nv.constant0.triton_poi_fused__native_batch_norm_legit_no_training_convolution_relu_11,"a",@progbits
	.sectionflags	@""
	.align	4
.nv.constant0.triton_poi_fused__native_batch_norm_legit_no_training_convolution_relu_11:
	.zero		588
